//
// Generated by NVIDIA NVVM Compiler
//
// Compiler Build ID: CL-36424714
// Cuda compilation tools, release 13.0, V13.0.88
// Based on NVVM 20.0.0
//

.version 9.0
.target sm_100
.address_size 64

	// .globl	_Z4calcPd

.visible .entry _Z4calcPd(
	.param .u64 .ptr .align 1 _Z4calcPd_param_0
)
{
	.reg .pred 	%p<12>;
	.reg .b32 	%r<77>;
	.reg .b64 	%rd<5>;
	.reg .b64 	%fd<108>;

	ld.param.u64 	%rd3, [_Z4calcPd_param_0];
	mov.u32 	%r31, %tid.x;
	mov.u32 	%r32, %ctaid.x;
	mov.u32 	%r1, %ntid.x;
	mad.lo.s32 	%r66, %r32, %r1, %r31;
	setp.gt.s32 	%p1, %r66, 16383;
	@%p1 bra 	$L__BB0_19;
	mov.b32 	%r33, 1127219200;
	mov.b32 	%r34, -2147483648;
	mov.b64 	%fd1, {%r34, %r33};
	mov.u32 	%r35, %nctaid.x;
	mul.lo.s32 	%r3, %r1, %r35;
	cvta.to.global.u64 	%rd1, %rd3;
$L__BB0_2:
	cvt.rn.f64.s32 	%fd2, %r66;
	mul.wide.s32 	%rd4, %r66, 8;
	add.s64 	%rd2, %rd1, %rd4;
	ld.global.f64 	%fd100, [%rd2];
	mov.f64 	%fd101, 0d0000000000000000;
	mov.b32 	%r68, -1;
	mov.b32 	%r67, 0;
$L__BB0_3:
	add.s32 	%r7, %r68, 2;
	mad.lo.s32 	%r8, %r68, %r68, %r68;
	cvt.rn.f64.s32 	%fd28, %r8;
	add.f64 	%fd29, %fd28, 0d4000000000000000;
	sqrt.rn.f64 	%fd102, %fd29;
	{
	.reg .b32 %temp; 
	mov.b64 	{%temp, %r69}, %fd102;
	}
	{
	.reg .b32 %temp; 
	mov.b64 	{%r70, %temp}, %fd102;
	}
	setp.gt.s32 	%p2, %r69, 1048575;
	mov.b32 	%r71, -1023;
	@%p2 bra 	$L__BB0_5;
	mul.f64 	%fd102, %fd102, 0d4350000000000000;
	{
	.reg .b32 %temp; 
	mov.b64 	{%temp, %r69}, %fd102;
	}
	{
	.reg .b32 %temp; 
	mov.b64 	{%r70, %temp}, %fd102;
	}
	mov.b32 	%r71, -1077;
$L__BB0_5:
	add.s32 	%r40, %r69, -1;
	setp.gt.u32 	%p3, %r40, 2146435070;
	@%p3 bra 	$L__BB0_9;
	shr.u32 	%r43, %r69, 20;
	add.s32 	%r72, %r71, %r43;
	and.b32  	%r44, %r69, 1048575;
	or.b32  	%r45, %r44, 1072693248;
	mov.b64 	%fd103, {%r70, %r45};
	setp.lt.u32 	%p5, %r45, 1073127583;
	@%p5 bra 	$L__BB0_8;
	{
	.reg .b32 %temp; 
	mov.b64 	{%r46, %temp}, %fd103;
	}
	{
	.reg .b32 %temp; 
	mov.b64 	{%temp, %r47}, %fd103;
	}
	add.s32 	%r48, %r47, -1048576;
	mov.b64 	%fd103, {%r46, %r48};
	add.s32 	%r72, %r72, 1;
$L__BB0_8:
	add.f64 	%fd31, %fd103, 0dBFF0000000000000;
	add.f64 	%fd32, %fd103, 0d3FF0000000000000;
	rcp.approx.ftz.f64 	%fd33, %fd32;
	neg.f64 	%fd34, %fd32;
	fma.rn.f64 	%fd35, %fd34, %fd33, 0d3FF0000000000000;
	fma.rn.f64 	%fd36, %fd35, %fd35, %fd35;
	fma.rn.f64 	%fd37, %fd36, %fd33, %fd33;
	mul.f64 	%fd38, %fd31, %fd37;
	fma.rn.f64 	%fd39, %fd31, %fd37, %fd38;
	mul.f64 	%fd40, %fd39, %fd39;
	fma.rn.f64 	%fd41, %fd40, 0d3EB1380B3AE80F1E, 0d3ED0EE258B7A8B04;
	fma.rn.f64 	%fd42, %fd41, %fd40, 0d3EF3B2669F02676F;
	fma.rn.f64 	%fd43, %fd42, %fd40, 0d3F1745CBA9AB0956;
	fma.rn.f64 	%fd44, %fd43, %fd40, 0d3F3C71C72D1B5154;
	fma.rn.f64 	%fd45, %fd44, %fd40, 0d3F624924923BE72D;
	fma.rn.f64 	%fd46, %fd45, %fd40, 0d3F8999999999A3C4;
	fma.rn.f64 	%fd47, %fd46, %fd40, 0d3FB5555555555554;
	sub.f64 	%fd48, %fd31, %fd39;
	add.f64 	%fd49, %fd48, %fd48;
	neg.f64 	%fd50, %fd39;
	fma.rn.f64 	%fd51, %fd50, %fd31, %fd49;
	mul.f64 	%fd52, %fd37, %fd51;
	mul.f64 	%fd53, %fd40, %fd47;
	fma.rn.f64 	%fd54, %fd53, %fd39, %fd52;
	xor.b32  	%r49, %r72, -2147483648;
	mov.b32 	%r50, 1127219200;
	mov.b64 	%fd55, {%r49, %r50};
	sub.f64 	%fd56, %fd55, %fd1;
	fma.rn.f64 	%fd57, %fd56, 0d3FE62E42FEFA39EF, %fd39;
	fma.rn.f64 	%fd58, %fd56, 0dBFE62E42FEFA39EF, %fd57;
	sub.f64 	%fd59, %fd58, %fd39;
	sub.f64 	%fd60, %fd54, %fd59;
	fma.rn.f64 	%fd61, %fd56, 0d3C7ABC9E3B39803F, %fd60;
	add.f64 	%fd104, %fd57, %fd61;
	bra.uni 	$L__BB0_10;
$L__BB0_9:
	fma.rn.f64 	%fd30, %fd102, 0d7FF0000000000000, 0d7FF0000000000000;
	{
	.reg .b32 %temp; 
	mov.b64 	{%temp, %r41}, %fd102;
	}
	and.b32  	%r42, %r41, 2147483647;
	setp.eq.s32 	%p4, %r42, 0;
	selp.f64 	%fd104, 0dFFF0000000000000, %fd30, %p4;
$L__BB0_10:
	fma.rn.f64 	%fd62, %fd101, 0dBFB999999999999A, %fd2;
	add.f64 	%fd63, %fd62, 0d3FF0000000000000;
	fma.rn.f64 	%fd15, %fd63, %fd104, %fd100;
	add.s32 	%r52, %r8, %r67;
	add.s32 	%r53, %r52, 2;
	cvt.rn.f64.u32 	%fd64, %r53;
	sqrt.rn.f64 	%fd105, %fd64;
	{
	.reg .b32 %temp; 
	mov.b64 	{%temp, %r73}, %fd105;
	}
	{
	.reg .b32 %temp; 
	mov.b64 	{%r74, %temp}, %fd105;
	}
	setp.gt.s32 	%p6, %r73, 1048575;
	mov.b32 	%r75, -1023;
	@%p6 bra 	$L__BB0_12;
	mul.f64 	%fd105, %fd105, 0d4350000000000000;
	{
	.reg .b32 %temp; 
	mov.b64 	{%temp, %r73}, %fd105;
	}
	{
	.reg .b32 %temp; 
	mov.b64 	{%r74, %temp}, %fd105;
	}
	mov.b32 	%r75, -1077;
$L__BB0_12:
	add.s32 	%r55, %r73, -1;
	setp.lt.u32 	%p7, %r55, 2146435071;
	@%p7 bra 	$L__BB0_14;
	fma.rn.f64 	%fd65, %fd105, 0d7FF0000000000000, 0d7FF0000000000000;
	{
	.reg .b32 %temp; 
	mov.b64 	{%temp, %r56}, %fd105;
	}
	and.b32  	%r57, %r56, 2147483647;
	setp.eq.s32 	%p8, %r57, 0;
	selp.f64 	%fd107, 0dFFF0000000000000, %fd65, %p8;
	bra.uni 	$L__BB0_17;
$L__BB0_14:
	shr.u32 	%r58, %r73, 20;
	add.s32 	%r76, %r75, %r58;
	and.b32  	%r59, %r73, 1048575;
	or.b32  	%r60, %r59, 1072693248;
	mov.b64 	%fd106, {%r74, %r60};
	setp.lt.u32 	%p9, %r60, 1073127583;
	@%p9 bra 	$L__BB0_16;
	{
	.reg .b32 %temp; 
	mov.b64 	{%r61, %temp}, %fd106;
	}
	{
	.reg .b32 %temp; 
	mov.b64 	{%temp, %r62}, %fd106;
	}
	add.s32 	%r63, %r62, -1048576;
	mov.b64 	%fd106, {%r61, %r63};
	add.s32 	%r76, %r76, 1;
$L__BB0_16:
	add.f64 	%fd66, %fd106, 0dBFF0000000000000;
	add.f64 	%fd67, %fd106, 0d3FF0000000000000;
	rcp.approx.ftz.f64 	%fd68, %fd67;
	neg.f64 	%fd69, %fd67;
	fma.rn.f64 	%fd70, %fd69, %fd68, 0d3FF0000000000000;
	fma.rn.f64 	%fd71, %fd70, %fd70, %fd70;
	fma.rn.f64 	%fd72, %fd71, %fd68, %fd68;
	mul.f64 	%fd73, %fd66, %fd72;
	fma.rn.f64 	%fd74, %fd66, %fd72, %fd73;
	mul.f64 	%fd75, %fd74, %fd74;
	fma.rn.f64 	%fd76, %fd75, 0d3EB1380B3AE80F1E, 0d3ED0EE258B7A8B04;
	fma.rn.f64 	%fd77, %fd76, %fd75, 0d3EF3B2669F02676F;
	fma.rn.f64 	%fd78, %fd77, %fd75, 0d3F1745CBA9AB0956;
	fma.rn.f64 	%fd79, %fd78, %fd75, 0d3F3C71C72D1B5154;
	fma.rn.f64 	%fd80, %fd79, %fd75, 0d3F624924923BE72D;
	fma.rn.f64 	%fd81, %fd80, %fd75, 0d3F8999999999A3C4;
	fma.rn.f64 	%fd82, %fd81, %fd75, 0d3FB5555555555554;
	sub.f64 	%fd83, %fd66, %fd74;
	add.f64 	%fd84, %fd83, %fd83;
	neg.f64 	%fd85, %fd74;
	fma.rn.f64 	%fd86, %fd85, %fd66, %fd84;
	mul.f64 	%fd87, %fd72, %fd86;
	mul.f64 	%fd88, %fd75, %fd82;
	fma.rn.f64 	%fd89, %fd88, %fd74, %fd87;
	xor.b32  	%r64, %r76, -2147483648;
	mov.b32 	%r65, 1127219200;
	mov.b64 	%fd90, {%r64, %r65};
	sub.f64 	%fd91, %fd90, %fd1;
	fma.rn.f64 	%fd92, %fd91, 0d3FE62E42FEFA39EF, %fd74;
	fma.rn.f64 	%fd93, %fd91, 0dBFE62E42FEFA39EF, %fd92;
	sub.f64 	%fd94, %fd93, %fd74;
	sub.f64 	%fd95, %fd89, %fd94;
	fma.rn.f64 	%fd96, %fd91, 0d3C7ABC9E3B39803F, %fd95;
	add.f64 	%fd107, %fd92, %fd96;
$L__BB0_17:
	cvt.rn.f64.u32 	%fd97, %r7;
	fma.rn.f64 	%fd98, %fd97, 0dBFB999999999999A, %fd2;
	add.f64 	%fd99, %fd98, 0d3FF0000000000000;
	fma.rn.f64 	%fd100, %fd99, %fd107, %fd15;
	add.f64 	%fd101, %fd101, 0d4000000000000000;
	add.s32 	%r67, %r67, 4;
	setp.ne.s32 	%p10, %r7, 16383;
	mov.u32 	%r68, %r7;
	@%p10 bra 	$L__BB0_3;
	st.global.f64 	[%rd2], %fd100;
	add.s32 	%r66, %r66, %r3;
	setp.lt.s32 	%p11, %r66, 16384;
	@%p11 bra 	$L__BB0_2;
$L__BB0_19:
	ret;

}


// ===== COMPILED SASS (sm_100) =====

	.target	sm_100

	.elftype	@"ET_EXEC"


//--------------------- .note.nv.tkinfo           --------------------------
	.section	.note.nv.tkinfo,"",@"SHT_NOTE"
	.sectionflags	@"SHF_NOTE_NV_TKINFO"
	.tkinfo
        /*0018*/ 	.word	0x00000002
        /*0030*/ 	.string	""
        /*0030*/ 	.string	"ptxas"
        /*0030*/ 	.string	"Cuda compilation tools, release 13.0, V13.0.88"
        /*0030*/ 	.string	"Build cuda_13.0.r13.0/compiler.36424714_0"
        /*0030*/ 	.string	"-arch sm_100 -m 64 "



//--------------------- .note.nv.cuinfo           --------------------------
	.section	.note.nv.cuinfo,"",@"SHT_NOTE"
	.sectionflags	@"SHF_NOTE_NV_CUINFO"
        /*0018*/ 	.short	0x0002
        /*001a*/ 	.short	0x0064
        /*001c*/ 	.short	0x0082
	.zero		2


//--------------------- .nv.info                  --------------------------
	.section	.nv.info,"",@"SHT_CUDA_INFO"
	.align	4


	//----- nvinfo : EIATTR_REGCOUNT
	.align		4
        /*0000*/ 	.byte	0x04, 0x2f
        /*0002*/ 	.short	(.L_1 - .L_0)
	.align		4
.L_0:
        /*0004*/ 	.word	index@(_Z4calcPd)
        /*0008*/ 	.word	0x0000001e


	//----- nvinfo : EIATTR_FRAME_SIZE
	.align		4
.L_1:
        /*000c*/ 	.byte	0x04, 0x11
        /*000e*/ 	.short	(.L_3 - .L_2)
	.align		4
.L_2:
        /*0010*/ 	.word	index@($__internal_0_$__cuda_sm20_dsqrt_rn_f64_mediumpath_v1)
        /*0014*/ 	.word	0x00000000


	//----- nvinfo : EIATTR_FRAME_SIZE
	.align		4
.L_3:
        /*0018*/ 	.byte	0x04, 0x11
        /*001a*/ 	.short	(.L_5 - .L_4)
	.align		4
.L_4:
        /*001c*/ 	.word	index@(_Z4calcPd)
        /*0020*/ 	.word	0x00000000


	//----- nvinfo : EIATTR_MIN_STACK_SIZE
	.align		4
.L_5:
        /*0024*/ 	.byte	0x04, 0x12
        /*0026*/ 	.short	(.L_7 - .L_6)
	.align		4
.L_6:
        /*0028*/ 	.word	index@(_Z4calcPd)
        /*002c*/ 	.word	0x00000000
.L_7:


//--------------------- .nv.compat                --------------------------
	.section	.nv.compat,"",@"SHT_CUDA_COMPAT_INFO"
	.align	4
        /*0000*/ 	.byte	0x02, 0x09, 0x00, 0x00, 0x02, 0x02, 0x01, 0x00, 0x02, 0x05, 0x05, 0x00, 0x03, 0x07, 0x01, 0x01
        /*0010*/ 	.byte	0x02, 0x03, 0x00, 0x00, 0x02, 0x06, 0x01, 0x00, 0x04, 0x0b, 0x08, 0x00, 0x01, 0x00, 0x00, 0x00
        /*0020*/ 	.byte	0x00, 0x00, 0x00, 0x00


//--------------------- .nv.info._Z4calcPd        --------------------------
	.section	.nv.info._Z4calcPd,"",@"SHT_CUDA_INFO"
	.sectionflags	@""
	.align	4


	//----- nvinfo : EIATTR_CUDA_API_VERSION
	.align		4
        /*0000*/ 	.byte	0x04, 0x37
        /*0002*/ 	.short	(.L_9 - .L_8)
.L_8:
        /*0004*/ 	.word	0x00000082


	//----- nvinfo : EIATTR_KPARAM_INFO
	.align		4
.L_9:
        /*0008*/ 	.byte	0x04, 0x17
        /*000a*/ 	.short	(.L_11 - .L_10)
.L_10:
        /*000c*/ 	.word	0x00000000
        /*0010*/ 	.short	0x0000
        /*0012*/ 	.short	0x0000
        /*0014*/ 	.byte	0x00, 0xf5, 0x21, 0x00


	//----- nvinfo : EIATTR_SPARSE_MMA_MASK
	.align		4
.L_11:
        /*0018*/ 	.byte	0x03, 0x50
        /*001a*/ 	.short	0x0000


	//----- nvinfo : EIATTR_MAXREG_COUNT
	.align		4
        /*001c*/ 	.byte	0x03, 0x1b
        /*001e*/ 	.short	0x00ff


	//----- nvinfo : EIATTR_MERCURY_ISA_VERSION
	.align		4
        /*0020*/ 	.byte	0x03, 0x5f
        /*0022*/ 	.short	0x0101


	//----- nvinfo : EIATTR_VRC_CTA_INIT_COUNT
	.align		4
        /*0024*/ 	.byte	0x02, 0x4a
	.zero		1
	.zero		1


	//----- nvinfo : EIATTR_EXIT_INSTR_OFFSETS
	.align		4
        /*0028*/ 	.byte	0x04, 0x1c
        /*002a*/ 	.short	(.L_13 - .L_12)


	//   ....[0]....
.L_12:
        /*002c*/ 	.word	0x00000060


	//   ....[1]....
        /*0030*/ 	.word	0x00000f60


	//----- nvinfo : EIATTR_CRS_STACK_SIZE
	.align		4
.L_13:
        /*0034*/ 	.byte	0x04, 0x1e
        /*0036*/ 	.short	(.L_15 - .L_14)
.L_14:
        /*0038*/ 	.word	0x00000000


	//----- nvinfo : EIATTR_CBANK_PARAM_SIZE
	.align		4
.L_15:
        /*003c*/ 	.byte	0x03, 0x19
        /*003e*/ 	.short	0x0008


	//----- nvinfo : EIATTR_PARAM_CBANK
	.align		4
        /*0040*/ 	.byte	0x04, 0x0a
        /*0042*/ 	.short	(.L_17 - .L_16)
	.align		4
.L_16:
        /*0044*/ 	.word	index@(.nv.constant0._Z4calcPd)
        /*0048*/ 	.short	0x0380
        /*004a*/ 	.short	0x0008


	//----- nvinfo : EIATTR_SW_WAR
	.align		4
.L_17:
        /*004c*/ 	.byte	0x04, 0x36
        /*004e*/ 	.short	(.L_19 - .L_18)
.L_18:
        /*0050*/ 	.word	0x00000008
.L_19:


//--------------------- .nv.callgraph             --------------------------
	.section	.nv.callgraph,"",@"SHT_CUDA_CALLGRAPH"
	.align	4
	.sectionentsize	8
	.align		4
        /*0000*/ 	.word	0x00000000
	.align		4
        /*0004*/ 	.word	0xffffffff
	.align		4
        /*0008*/ 	.word	0x00000000
	.align		4
        /*000c*/ 	.word	0xfffffffe
	.align		4
        /*0010*/ 	.word	0x00000000
	.align		4
        /*0014*/ 	.word	0xfffffffd
	.align		4
        /*0018*/ 	.word	0x00000000
	.align		4
        /*001c*/ 	.word	0xfffffffc


//--------------------- .text._Z4calcPd           --------------------------
	.section	.text._Z4calcPd,"ax",@progbits
	.align	128
        .global         _Z4calcPd
        .type           _Z4calcPd,@function
        .size           _Z4calcPd,(.L_x_14 - _Z4calcPd)
        .other          _Z4calcPd,@"STO_CUDA_ENTRY STV_DEFAULT"
_Z4calcPd:
.text._Z4calcPd:
[----:B------:R-:W-:Y:S01]  /*0000*/  LDC R1, c[0x0][0x37c] ;  /* 0x0000df00ff017b82 */ /* 0x000fe20000000800 */
[----:B------:R-:W0:Y:S07]  /*0010*/  S2R R3, SR_TID.X ;  /* 0x0000000000037919 */ /* 0x000e2e0000002100 */
[----:B------:R-:W0:Y:S08]  /*0020*/  S2UR UR4, SR_CTAID.X ;  /* 0x00000000000479c3 */ /* 0x000e300000002500 */
[----:B------:R-:W0:Y:S02]  /*0030*/  LDC R2, c[0x0][0x360] ;  /* 0x0000d800ff027b82 */ /* 0x000e240000000800 */
[----:B0-----:R-:W-:-:S05]  /*0040*/  IMAD R3, R2, UR4, R3 ;  /* 0x0000000402037c24 */ /* 0x001fca000f8e0203 */
[----:B------:R-:W-:-:S13]  /*0050*/  ISETP.GT.AND P0, PT, R3, 0x3fff, PT ;  /* 0x00003fff0300780c */ /* 0x000fda0003f04270 */
[----:B------:R-:W-:Y:S05]  /*0060*/  @P0 EXIT ;  /* 0x000000000000094d */ /* 0x000fea0003800000 */
[----:B------:R-:W0:Y:S01]  /*0070*/  LDCU UR4, c[0x0][0x370] ;  /* 0x00006e00ff0477ac */ /* 0x000e220008000800 */
[----:B------:R-:W1:Y:S01]  /*0080*/  LDCU.64 UR6, c[0x0][0x358] ;  /* 0x00006b00ff0677ac */ /* 0x000e620008000a00 */
[----:B0-----:R-:W-:-:S07]  /*0090*/  IMAD R2, R2, UR4, RZ ;  /* 0x0000000402027c24 */ /* 0x001fce000f8e02ff */
.L_x_8:
[----:B0-----:R-:W0:Y:S02]  /*00a0*/  LDC.64 R14, c[0x0][0x380] ;  /* 0x0000e000ff0e7b82 */ /* 0x001e240000000a00 */
[----:B0-----:R-:W-:-:S05]  /*00b0*/  IMAD.WIDE R14, R3, 0x8, R14 ;  /* 0x00000008030e7825 */ /* 0x001fca00078e020e */
[----:B-1----:R0:W5:Y:S01]  /*00c0*/  LDG.E.64 R20, desc[UR6][R14.64] ;  /* 0x000000060e147981 */ /* 0x002162000c1e1b00 */
[----:B------:R1:W2:Y:S01]  /*00d0*/  I2F.F64 R12, R3 ;  /* 0x00000003000c7312 */ /* 0x0002a20000201c00 */
[----:B------:R-:W-:Y:S01]  /*00e0*/  IMAD.MOV.U32 R4, RZ, RZ, -0x1 ;  /* 0xffffffffff047424 */ /* 0x000fe200078e00ff */
[----:B------:R-:W-:Y:S01]  /*00f0*/  CS2R R10, SRZ ;  /* 0x00000000000a7805 */ /* 0x000fe2000001ff00 */
[----:B------:R-:W-:Y:S02]  /*0100*/  IMAD.MOV.U32 R0, RZ, RZ, RZ ;  /* 0x000000ffff007224 */ /* 0x000fe400078e00ff */
[----:B-1----:R-:W-:-:S05]  /*0110*/  IMAD.IADD R3, R2, 0x1, R3 ;  /* 0x0000000102037824 */ /* 0x002fca00078e0203 */
[----:B0-----:R-:W-:-:S13]  /*0120*/  ISETP.GE.AND P0, PT, R3, 0x4000, PT ;  /* 0x000040000300780c */ /* 0x001fda0003f06270 */
.L_x_7:
[C---:B------:R-:W-:Y:S02]  /*0130*/  IMAD R5, R4.reuse, R4, R4 ;  /* 0x0000000404057224 */ /* 0x040fe400078e0204 */
[----:B------:R-:W-:Y:S02]  /*0140*/  IMAD.MOV.U32 R18, RZ, RZ, 0x0 ;  /* 0x00000000ff127424 */ /* 0x000fe400078e00ff */
[----:B------:R-:W0:Y:S01]  /*0150*/  I2F.F64 R8, R5 ;  /* 0x0000000500087312 */ /* 0x000e220000201c00 */
[----:B------:R-:W-:Y:S02]  /*0160*/  IMAD.MOV.U32 R19, RZ, RZ, 0x3fd80000 ;  /* 0x3fd80000ff137424 */ /* 0x000fe400078e00ff */
[----:B------:R-:W-:Y:S01]  /*0170*/  VIADD R4, R4, 0x2 ;  /* 0x0000000204047836 */ /* 0x000fe20000000000 */
[----:B0-----:R-:W-:-:S06]  /*0180*/  DADD R8, R8, 2 ;  /* 0x4000000008087429 */ /* 0x001fcc0000000000 */
[----:B------:R-:W0:Y:S04]  /*0190*/  MUFU.RSQ64H R25, R9 ;  /* 0x0000000900197308 */ /* 0x000e280000001c00 */
[----:B------:R-:W-:-:S04]  /*01a0*/  IADD3 R24, PT, PT, R9, -0x3500000, RZ ;  /* 0xfcb0000009187810 */ /* 0x000fc80007ffe0ff */
[----:B------:R-:W-:Y:S02]  /*01b0*/  ISETP.GE.U32.AND P1, PT, R24, 0x7ca00000, PT ;  /* 0x7ca000001800780c */ /* 0x000fe40003f26070 */
[----:B0-----:R-:W-:-:S08]  /*01c0*/  DMUL R6, R24, R24 ;  /* 0x0000001818067228 */ /* 0x001fd00000000000 */
[----:B------:R-:W-:-:S08]  /*01d0*/  DFMA R6, R8, -R6, 1 ;  /* 0x3ff000000806742b */ /* 0x000fd00000000806 */
[----:B------:R-:W-:Y:S02]  /*01e0*/  DFMA R18, R6, R18, 0.5 ;  /* 0x3fe000000612742b */ /* 0x000fe40000000012 */
[----:B------:R-:W-:-:S08]  /*01f0*/  DMUL R6, R24, R6 ;  /* 0x0000000618067228 */ /* 0x000fd00000000000 */
[----:B------:R-:W-:-:S08]  /*0200*/  DFMA R18, R18, R6, R24 ;  /* 0x000000061212722b */ /* 0x000fd00000000018 */
[----:B------:R-:W-:Y:S02]  /*0210*/  DMUL R16, R8, R18 ;  /* 0x0000001208107228 */ /* 0x000fe40000000000 */
[----:B------:R-:W-:Y:S01]  /*0220*/  VIADD R7, R19, 0xfff00000 ;  /* 0xfff0000013077836 */ /* 0x000fe20000000000 */
[----:B------:R-:W-:-:S05]  /*0230*/  MOV R6, R18 ;  /* 0x0000001200067202 */ /* 0x000fca0000000f00 */
[----:B------:R-:W-:-:S08]  /*0240*/  DFMA R22, R16, -R16, R8 ;  /* 0x800000101016722b */ /* 0x000fd00000000008 */
[----:B------:R-:W-:Y:S01]  /*0250*/  DFMA R26, R22, R6, R16 ;  /* 0x00000006161a722b */ /* 0x000fe20000000010 */
[----:B------:R-:W-:Y:S10]  /*0260*/  @!P1 BRA `(.L_x_0) ;  /* 0x0000000000149947 */ /* 0x000ff40003800000 */
[----:B------:R-:W-:Y:S01]  /*0270*/  IMAD.MOV.U32 R6, RZ, RZ, R18 ;  /* 0x000000ffff067224 */ /* 0x000fe200078e0012 */
[----:B------:R-:W-:Y:S01]  /*0280*/  MOV R19, R17 ;  /* 0x0000001100137202 */ /* 0x000fe20000000f00 */
[----:B------:R-:W-:Y:S01]  /*0290*/  IMAD.MOV.U32 R18, RZ, RZ, R16 ;  /* 0x000000ffff127224 */ /* 0x000fe200078e0010 */
[----:B------:R-:W-:-:S07]  /*02a0*/  MOV R16, 0x2c0 ;  /* 0x000002c000107802 */ /* 0x000fce0000000f00 */
[----:B--2--5:R-:W-:Y:S05]  /*02b0*/  CALL.REL.NOINC `($__internal_0_$__cuda_sm20_dsqrt_rn_f64_mediumpath_v1) ;  /* 0x0000000c002c7944 */ /* 0x024fea0003c00000 */
.L_x_0:
[----:B------:R-:W-:Y:S01]  /*02c0*/  ISETP.GT.AND P1, PT, R27, 0xfffff, PT ;  /* 0x000fffff1b00780c */ /* 0x000fe20003f24270 */
[----:B------:R-:W-:Y:S01]  /*02d0*/  IMAD.MOV.U32 R6, RZ, RZ, R26 ;  /* 0x000000ffff067224 */ /* 0x000fe200078e001a */
[----:B------:R-:W-:Y:S01]  /*02e0*/  BSSY.RECONVERGENT B0, `(.L_x_1) ;  /* 0x000004f000007945 */ /* 0x000fe20003800200 */
[----:B------:R-:W-:Y:S02]  /*02f0*/  IMAD.MOV.U32 R7, RZ, RZ, R27 ;  /* 0x000000ffff077224 */ /* 0x000fe400078e001b */
[----:B------:R-:W-:-:S08]  /*0300*/  IMAD.MOV.U32 R24, RZ, RZ, -0x3ff ;  /* 0xfffffc01ff187424 */ /* 0x000fd000078e00ff */
[----:B------:R-:W-:Y:S01]  /*0310*/  @!P1 DMUL R6, R6, 1.80143985094819840000e+16 ;  /* 0x4350000006069828 */ /* 0x000fe20000000000 */
[----:B------:R-:W-:-:S09]  /*0320*/  @!P1 IMAD.MOV.U32 R24, RZ, RZ, -0x435 ;  /* 0xfffffbcbff189424 */ /* 0x000fd200078e00ff */
[----:B------:R-:W-:Y:S02]  /*0330*/  @!P1 IMAD.MOV.U32 R27, RZ, RZ, R7 ;  /* 0x000000ffff1b9224 */ /* 0x000fe400078e0007 */
[----:B------:R-:W-:-:S03]  /*0340*/  @!P1 IMAD.MOV.U32 R26, RZ, RZ, R6 ;  /* 0x000000ffff1a9224 */ /* 0x000fc600078e0006 */
[----:B------:R-:W-:-:S04]  /*0350*/  IADD3 R8, PT, PT, R27, -0x1, RZ ;  /* 0xffffffff1b087810 */ /* 0x000fc80007ffe0ff */
[----:B------:R-:W-:-:S13]  /*0360*/  ISETP.GT.U32.AND P2, PT, R8, 0x7feffffe, PT ;  /* 0x7feffffe0800780c */ /* 0x000fda0003f44070 */
[----:B------:R-:W-:Y:S05]  /*0370*/  @P2 BRA `(.L_x_2) ;  /* 0x0000000000fc2947 */ /* 0x000fea0003800000 */
[----:B------:R-:W-:Y:S01]  /*0380*/  LOP3.LUT R6, R27, 0xfffff, RZ, 0xc0, !PT ;  /* 0x000fffff1b067812 */ /* 0x000fe200078ec0ff */
[----:B------:R-:W-:Y:S01]  /*0390*/  IMAD.MOV.U32 R18, RZ, RZ, RZ ;  /* 0x000000ffff127224 */ /* 0x000fe200078e00ff */
[----:B------:R-:W-:Y:S01]  /*03a0*/  UMOV UR4, 0x3ae80f1e ;  /* 0x3ae80f1e00047882 */ /* 0x000fe20000000000 */
[----:B------:R-:W-:Y:S01]  /*03b0*/  UMOV UR5, 0x3eb1380b ;  /* 0x3eb1380b00057882 */ /* 0x000fe20000000000 */
[----:B------:R-:W-:Y:S02]  /*03c0*/  LOP3.LUT R7, R6, 0x3ff00000, RZ, 0xfc, !PT ;  /* 0x3ff0000006077812 */ /* 0x000fe400078efcff */
[----:B------:R-:W-:Y:S02]  /*03d0*/  MOV R6, R26 ;  /* 0x0000001a00067202 */ /* 0x000fe40000000f00 */
[----:B------:R-:W-:Y:S02]  /*03e0*/  ISETP.GE.U32.AND P1, PT, R7, 0x3ff6a09f, PT ;  /* 0x3ff6a09f0700780c */ /* 0x000fe40003f26070 */
[----:B------:R-:W-:-:S11]  /*03f0*/  LEA.HI R27, R27, R24, RZ, 0xc ;  /* 0x000000181b1b7211 */ /* 0x000fd600078f60ff */
[----:B------:R-:W-:Y:S02]  /*0400*/  @P1 VIADD R9, R7, 0xfff00000 ;  /* 0xfff0000007091836 */ /* 0x000fe40000000000 */
[----:B------:R-:W-:Y:S02]  /*0410*/  @P1 VIADD R27, R27, 0x1 ;  /* 0x000000011b1b1836 */ /* 0x000fe40000000000 */
[----:B------:R-:W-:-:S06]  /*0420*/  @P1 IMAD.MOV.U32 R7, RZ, RZ, R9 ;  /* 0x000000ffff071224 */ /* 0x000fcc00078e0009 */
[C---:B------:R-:W-:Y:S02]  /*0430*/  DADD R22, R6.reuse, 1 ;  /* 0x3ff0000006167429 */ /* 0x040fe40000000000 */
[----:B------:R-:W-:-:S04]  /*0440*/  DADD R6, R6, -1 ;  /* 0xbff0000006067429 */ /* 0x000fc80000000000 */
[----:B------:R-:W0:Y:S02]  /*0450*/  MUFU.RCP64H R19, R23 ;  /* 0x0000001700137308 */ /* 0x000e240000001800 */
[----:B0-----:R-:W-:Y:S01]  /*0460*/  DFMA R8, -R22, R18, 1 ;  /* 0x3ff000001608742b */ /* 0x001fe20000000112 */
[----:B------:R-:W-:Y:S01]  /*0470*/  MOV R22, 0x8b7a8b04 ;  /* 0x8b7a8b0400167802 */ /* 0x000fe20000000f00 */
[----:B------:R-:W-:-:S06]  /*0480*/  IMAD.MOV.U32 R23, RZ, RZ, 0x3ed0ee25 ;  /* 0x3ed0ee25ff177424 */ /* 0x000fcc00078e00ff */
[----:B------:R-:W-:-:S08]  /*0490*/  DFMA R8, R8, R8, R8 ;  /* 0x000000080808722b */ /* 0x000fd00000000008 */
[----:B------:R-:W-:-:S08]  /*04a0*/  DFMA R18, R18, R8, R18 ;  /* 0x000000081212722b */ /* 0x000fd00000000012 */
[----:B------:R-:W-:-:S08]  /*04b0*/  DMUL R16, R6, R18 ;  /* 0x0000001206107228 */ /* 0x000fd00000000000 */
[----:B------:R-:W-:-:S08]  /*04c0*/  DFMA R16, R6, R18, R16 ;  /* 0x000000120610722b */ /* 0x000fd00000000010 */
[----:B------:R-:W-:-:S08]  /*04d0*/  DADD R8, R6, -R16 ;  /* 0x0000000006087229 */ /* 0x000fd00000000810 */
[----:B------:R-:W-:-:S08]  /*04e0*/  DADD R8, R8, R8 ;  /* 0x0000000008087229 */ /* 0x000fd00000000008 */
[-C--:B------:R-:W-:Y:S02]  /*04f0*/  DFMA R8, R6, -R16.reuse, R8 ;  /* 0x800000100608722b */ /* 0x080fe40000000008 */
[----:B------:R-:W-:-:S06]  /*0500*/  DMUL R6, R16, R16 ;  /* 0x0000001010067228 */ /* 0x000fcc0000000000 */
[----:B------:R-:W-:Y:S02]  /*0510*/  DMUL R8, R18, R8 ;  /* 0x0000000812087228 */ /* 0x000fe40000000000 */
[----:B------:R-:W-:Y:S01]  /*0520*/  DFMA R22, R6, UR4, R22 ;  /* 0x0000000406167c2b */ /* 0x000fe20008000016 */
[----:B------:R-:W-:Y:S01]  /*0530*/  UMOV UR4, 0x9f02676f ;  /* 0x9f02676f00047882 */ /* 0x000fe20000000000 */
[----:B------:R-:W-:-:S06]  /*0540*/  UMOV UR5, 0x3ef3b266 ;  /* 0x3ef3b26600057882 */ /* 0x000fcc0000000000 */
[----:B------:R-:W-:Y:S01]  /*0550*/  DFMA R22, R6, R22, UR4 ;  /* 0x0000000406167e2b */ /* 0x000fe20008000016 */
        /* <DEDUP_REMOVED lines=10> */
[----:B------:R-:W-:Y:S01]  /*0600*/  LOP3.LUT R22, R27, 0x80000000, RZ, 0x3c, !PT ;  /* 0x800000001b167812 */ /* 0x000fe200078e3cff */
[----:B------:R-:W-:Y:S01]  /*0610*/  IMAD.MOV.U32 R23, RZ, RZ, 0x43300000 ;  /* 0x43300000ff177424 */ /* 0x000fe200078e00ff */
[----:B------:R-:W-:-:S04]  /*0620*/  UMOV UR5, 0x3f899999 ;  /* 0x3f89999900057882 */ /* 0x000fc80000000000 */
[----:B------:R-:W-:Y:S01]  /*0630*/  DFMA R24, R6, R24, UR4 ;  /* 0x0000000406187e2b */ /* 0x000fe20008000018 */
[----:B------:R-:W-:Y:S01]  /*0640*/  UMOV UR4, 0x80000000 ;  /* 0x8000000000047882 */ /* 0x000fe20000000000 */
[----:B------:R-:W-:Y:S02]  /*0650*/  UMOV UR5, 0x43300000 ;  /* 0x4330000000057882 */ /* 0x000fe40000000000 */
[----:B------:R-:W-:Y:S01]  /*0660*/  DADD R22, R22, -UR4 ;  /* 0x8000000416167e29 */ /* 0x000fe20008000000 */
[----:B------:R-:W-:Y:S01]  /*0670*/  UMOV UR4, 0x55555554 ;  /* 0x5555555400047882 */ /* 0x000fe20000000000 */
[----:B------:R-:W-:Y:S02]  /*0680*/  UMOV UR5, 0x3fb55555 ;  /* 0x3fb5555500057882 */ /* 0x000fe40000000000 */
[----:B------:R-:W-:Y:S01]  /*0690*/  DFMA R24, R6, R24, UR4 ;  /* 0x0000000406187e2b */ /* 0x000fe20008000018 */
[----:B------:R-:W-:Y:S01]  /*06a0*/  UMOV UR4, 0xfefa39ef ;  /* 0xfefa39ef00047882 */ /* 0x000fe20000000000 */
[----:B------:R-:W-:-:S02]  /*06b0*/  UMOV UR5, 0x3fe62e42 ;  /* 0x3fe62e4200057882 */ /* 0x000fc40000000000 */
[----:B------:R-:W-:-:S04]  /*06c0*/  DFMA R18, R22, UR4, R16 ;  /* 0x0000000416127c2b */ /* 0x000fc80008000010 */
[----:B------:R-:W-:-:S04]  /*06d0*/  DMUL R24, R6, R24 ;  /* 0x0000001806187228 */ /* 0x000fc80000000000 */
[----:B------:R-:W-:Y:S01]  /*06e0*/  DFMA R6, R22, -UR4, R18 ;  /* 0x8000000416067c2b */ /* 0x000fe20008000012 */
[----:B------:R-:W-:Y:S01]  /*06f0*/  UMOV UR4, 0x3b39803f ;  /* 0x3b39803f00047882 */ /* 0x000fe20000000000 */
[----:B------:R-:W-:Y:S02]  /*0700*/  UMOV UR5, 0x3c7abc9e ;  /* 0x3c7abc9e00057882 */ /* 0x000fe40000000000 */
[----:B------:R-:W-:-:S04]  /*0710*/  DFMA R8, R16, R24, R8 ;  /* 0x000000181008722b */ /* 0x000fc80000000008 */
[----:B------:R-:W-:-:S08]  /*0720*/  DADD R6, -R16, R6 ;  /* 0x0000000010067229 */ /* 0x000fd00000000106 */
[----:B------:R-:W-:-:S08]  /*0730*/  DADD R6, R8, -R6 ;  /* 0x0000000008067229 */ /* 0x000fd00000000806 */
[----:B------:R-:W-:-:S08]  /*0740*/  DFMA R6, R22, UR4, R6 ;  /* 0x0000000416067c2b */ /* 0x000fd00008000006 */
[----:B------:R-:W-:Y:S01]  /*0750*/  DADD R6, R18, R6 ;  /* 0x0000000012067229 */ /* 0x000fe20000000006 */
[----:B------:R-:W-:Y:S10]  /*0760*/  BRA `(.L_x_3) ;  /* 0x0000000000187947 */ /* 0x000ff40003800000 */
.L_x_2:
[----:B------:R-:W-:Y:S01]  /*0770*/  MOV R8, 0x0 ;  /* 0x0000000000087802 */ /* 0x000fe20000000f00 */
[----:B------:R-:W-:Y:S01]  /*0780*/  IMAD.MOV.U32 R9, RZ, RZ, 0x7ff00000 ;  /* 0x7ff00000ff097424 */ /* 0x000fe200078e00ff */
[----:B------:R-:W-:-:S05]  /*0790*/  LOP3.LUT P1, RZ, R7, 0x7fffffff, RZ, 0xc0, !PT ;  /* 0x7fffffff07ff7812 */ /* 0x000fca000782c0ff */
[----:B------:R-:W-:-:S10]  /*07a0*/  DFMA R8, R6, R8, +INF ;  /* 0x7ff000000608742b */ /* 0x000fd40000000008 */
[----:B------:R-:W-:Y:S02]  /*07b0*/  FSEL R6, R8, RZ, P1 ;  /* 0x000000ff08067208 */ /* 0x000fe40000800000 */
[----:B------:R-:W-:-:S07]  /*07c0*/  FSEL R7, R9, -QNAN , P1 ;  /* 0xfff0000009077808 */ /* 0x000fce0000800000 */
.L_x_3:
[----:B------:R-:W-:Y:S05]  /*07d0*/  BSYNC.RECONVERGENT B0 ;  /* 0x0000000000007941 */ /* 0x000fea0003800200 */
.L_x_1:
[----:B------:R-:W-:Y:S01]  /*07e0*/  IADD3 R8, PT, PT, R5, 0x2, R0 ;  /* 0x0000000205087810 */ /* 0x000fe20007ffe000 */
[----:B------:R-:W-:Y:S01]  /*07f0*/  IMAD.MOV.U32 R24, RZ, RZ, 0x0 ;  /* 0x00000000ff187424 */ /* 0x000fe200078e00ff */
[----:B------:R-:W-:Y:S01]  /*0800*/  MOV R25, 0x3fd80000 ;  /* 0x3fd8000000197802 */ /* 0x000fe20000000f00 */
[----:B------:R-:W-:Y:S01]  /*0810*/  UMOV UR4, 0x9999999a ;  /* 0x9999999a00047882 */ /* 0x000fe20000000000 */
[----:B------:R-:W-:Y:S02]  /*0820*/  UMOV UR5, 0x3fb99999 ;  /* 0x3fb9999900057882 */ /* 0x000fe40000000000 */
[----:B------:R-:W0:Y:S08]  /*0830*/  I2F.F64.U32 R8, R8 ;  /* 0x0000000800087312 */ /* 0x000e300000201800 */
[----:B0-----:R-:W0:Y:S01]  /*0840*/  MUFU.RSQ64H R17, R9 ;  /* 0x0000000900117308 */ /* 0x001e220000001c00 */
[----:B------:R-:W-:-:S05]  /*0850*/  VIADD R16, R9, 0xfcb00000 ;  /* 0xfcb0000009107836 */ /* 0x000fca0000000000 */
[----:B------:R-:W-:Y:S01]  /*0860*/  ISETP.GE.U32.AND P1, PT, R16, 0x7ca00000, PT ;  /* 0x7ca000001000780c */ /* 0x000fe20003f26070 */
[----:B0-----:R-:W-:-:S08]  /*0870*/  DMUL R18, R16, R16 ;  /* 0x0000001010127228 */ /* 0x001fd00000000000 */
[----:B------:R-:W-:-:S08]  /*0880*/  DFMA R18, R8, -R18, 1 ;  /* 0x3ff000000812742b */ /* 0x000fd00000000812 */
[----:B------:R-:W-:Y:S02]  /*0890*/  DFMA R24, R18, R24, 0.5 ;  /* 0x3fe000001218742b */ /* 0x000fe40000000018 */
[----:B------:R-:W-:-:S08]  /*08a0*/  DMUL R18, R16, R18 ;  /* 0x0000001210127228 */ /* 0x000fd00000000000 */
[----:B------:R-:W-:Y:S02]  /*08b0*/  DFMA R24, R24, R18, R16 ;  /* 0x000000121818722b */ /* 0x000fe40000000010 */
[----:B--2---:R-:W-:-:S08]  /*08c0*/  DFMA R18, R10, -UR4, R12 ;  /* 0x800000040a127c2b */ /* 0x004fd0000800000c */
[----:B------:R-:W-:Y:S02]  /*08d0*/  DADD R22, R18, 1 ;  /* 0x3ff0000012167429 */ /* 0x000fe40000000000 */
[----:B------:R-:W-:-:S06]  /*08e0*/  DMUL R18, R8, R24 ;  /* 0x0000001808127228 */ /* 0x000fcc0000000000 */
[----:B-----5:R-:W-:Y:S02]  /*08f0*/  DFMA R20, R22, R6, R20 ;  /* 0x000000061614722b */ /* 0x020fe40000000014 */
[----:B------:R-:W-:Y:S01]  /*0900*/  DFMA R22, R18, -R18, R8 ;  /* 0x800000121216722b */ /* 0x000fe20000000008 */
[----:B------:R-:W-:Y:S02]  /*0910*/  VIADD R7, R25, 0xfff00000 ;  /* 0xfff0000019077836 */ /* 0x000fe40000000000 */
[----:B------:R-:W-:-:S06]  /*0920*/  IMAD.MOV.U32 R6, RZ, RZ, R24 ;  /* 0x000000ffff067224 */ /* 0x000fcc00078e0018 */
[----:B------:R-:W-:Y:S01]  /*0930*/  DFMA R26, R22, R6, R18 ;  /* 0x00000006161a722b */ /* 0x000fe20000000012 */
[----:B------:R-:W-:Y:S10]  /*0940*/  @!P1 BRA `(.L_x_4) ;  /* 0x0000000000109947 */ /* 0x000ff40003800000 */
[----:B------:R-:W-:Y:S01]  /*0950*/  IMAD.MOV.U32 R6, RZ, RZ, R24 ;  /* 0x000000ffff067224 */ /* 0x000fe200078e0018 */
[----:B------:R-:W-:Y:S02]  /*0960*/  MOV R24, R16 ;  /* 0x0000001000187202 */ /* 0x000fe40000000f00 */
[----:B------:R-:W-:-:S07]  /*0970*/  MOV R16, 0x990 ;  /* 0x0000099000107802 */ /* 0x000fce0000000f00 */
[----:B------:R-:W-:Y:S05]  /*0980*/  CALL.REL.NOINC `($__internal_0_$__cuda_sm20_dsqrt_rn_f64_mediumpath_v1) ;  /* 0x0000000400787944 */ /* 0x000fea0003c00000 */
.L_x_4:
[----:B------:R-:W-:Y:S01]  /*0990*/  ISETP.GT.AND P1, PT, R27, 0xfffff, PT ;  /* 0x000fffff1b00780c */ /* 0x000fe20003f24270 */
[----:B------:R-:W-:Y:S01]  /*09a0*/  IMAD.MOV.U32 R6, RZ, RZ, R26 ;  /* 0x000000ffff067224 */ /* 0x000fe200078e001a */
[----:B------:R-:W-:Y:S01]  /*09b0*/  BSSY.RECONVERGENT B0, `(.L_x_5) ;  /* 0x000004e000007945 */ /* 0x000fe20003800200 */
[----:B------:R-:W-:Y:S01]  /*09c0*/  IMAD.MOV.U32 R7, RZ, RZ, R27 ;  /* 0x000000ffff077224 */ /* 0x000fe200078e001b */
[----:B------:R-:W-:Y:S01]  /*09d0*/  MOV R22, R26 ;  /* 0x0000001a00167202 */ /* 0x000fe20000000f00 */
[----:B------:R-:W-:-:S08]  /*09e0*/  IMAD.MOV.U32 R26, RZ, RZ, -0x3ff ;  /* 0xfffffc01ff1a7424 */ /* 0x000fd000078e00ff */
[----:B------:R-:W-:Y:S01]  /*09f0*/  @!P1 DMUL R6, R6, 1.80143985094819840000e+16 ;  /* 0x4350000006069828 */ /* 0x000fe20000000000 */
[----:B------:R-:W-:-:S09]  /*0a00*/  @!P1 MOV R26, 0xfffffbcb ;  /* 0xfffffbcb001a9802 */ /* 0x000fd20000000f00 */
[----:B------:R-:W-:Y:S02]  /*0a10*/  @!P1 IMAD.MOV.U32 R27, RZ, RZ, R7 ;  /* 0x000000ffff1b9224 */ /* 0x000fe400078e0007 */
[----:B------:R-:W-:-:S03]  /*0a20*/  @!P1 IMAD.MOV.U32 R22, RZ, RZ, R6 ;  /* 0x000000ffff169224 */ /* 0x000fc600078e0006 */
[----:B------:R-:W-:-:S04]  /*0a30*/  IADD3 R5, PT, PT, R27, -0x1, RZ ;  /* 0xffffffff1b057810 */ /* 0x000fc80007ffe0ff */
[----:B------:R-:W-:-:S13]  /*0a40*/  ISETP.GE.U32.AND P2, PT, R5, 0x7fefffff, PT ;  /* 0x7fefffff0500780c */ /* 0x000fda0003f46070 */
[----:B------:R-:W-:Y:S01]  /*0a50*/  @P2 IMAD.MOV.U32 R8, RZ, RZ, 0x0 ;  /* 0x00000000ff082424 */ /* 0x000fe200078e00ff */
[----:B------:R-:W-:Y:S01]  /*0a60*/  @P2 LOP3.LUT P3, RZ, R7, 0x7fffffff, RZ, 0xc0, !PT ;  /* 0x7fffffff07ff2812 */ /* 0x000fe2000786c0ff */
[----:B------:R-:W-:-:S06]  /*0a70*/  @P2 IMAD.MOV.U32 R9, RZ, RZ, 0x7ff00000 ;  /* 0x7ff00000ff092424 */ /* 0x000fcc00078e00ff */
[----:B------:R-:W-:-:S10]  /*0a80*/  @P2 DFMA R8, R6, R8, +INF ;  /* 0x7ff000000608242b */ /* 0x000fd40000000008 */
[----:B------:R-:W-:Y:S02]  /*0a90*/  @P2 FSEL R18, R8, RZ, P3 ;  /* 0x000000ff08122208 */ /* 0x000fe40001800000 */
[----:B------:R-:W-:Y:S01]  /*0aa0*/  @P2 FSEL R19, R9, -QNAN , P3 ;  /* 0xfff0000009132808 */ /* 0x000fe20001800000 */
[----:B------:R-:W-:Y:S06]  /*0ab0*/  @P2 BRA `(.L_x_6) ;  /* 0x0000000000f42947 */ /* 0x000fec0003800000 */
[----:B------:R-:W-:Y:S01]  /*0ac0*/  LOP3.LUT R5, R27, 0xfffff, RZ, 0xc0, !PT ;  /* 0x000fffff1b057812 */ /* 0x000fe200078ec0ff */
[----:B------:R-:W-:Y:S01]  /*0ad0*/  IMAD.MOV.U32 R8, RZ, RZ, -0x748574fc ;  /* 0x8b7a8b04ff087424 */ /* 0x000fe200078e00ff */
[----:B------:R-:W-:Y:S01]  /*0ae0*/  MOV R18, RZ ;  /* 0x000000ff00127202 */ /* 0x000fe20000000f00 */
[----:B------:R-:W-:Y:S01]  /*0af0*/  IMAD.MOV.U32 R9, RZ, RZ, 0x3ed0ee25 ;  /* 0x3ed0ee25ff097424 */ /* 0x000fe200078e00ff */
[----:B------:R-:W-:Y:S01]  /*0b00*/  LOP3.LUT R23, R5, 0x3ff00000, RZ, 0xfc, !PT ;  /* 0x3ff0000005177812 */ /* 0x000fe200078efcff */
[----:B------:R-:W-:Y:S01]  /*0b10*/  UMOV UR4, 0x3ae80f1e ;  /* 0x3ae80f1e00047882 */ /* 0x000fe20000000000 */
[----:B------:R-:W-:Y:S01]  /*0b20*/  UMOV UR5, 0x3eb1380b ;  /* 0x3eb1380b00057882 */ /* 0x000fe20000000000 */
[----:B------:R-:W-:Y:S01]  /*0b30*/  LEA.HI R26, R27, R26, RZ, 0xc ;  /* 0x0000001a1b1a7211 */ /* 0x000fe200078f60ff */
[----:B------:R-:W-:Y:S01]  /*0b40*/  IMAD.MOV.U32 R27, RZ, RZ, 0x43300000 ;  /* 0x43300000ff1b7424 */ /* 0x000fe200078e00ff */
[----:B------:R-:W-:-:S13]  /*0b50*/  ISETP.GE.U32.AND P1, PT, R23, 0x3ff6a09f, PT ;  /* 0x3ff6a09f1700780c */ /* 0x000fda0003f26070 */
[----:B------:R-:W-:Y:S01]  /*0b60*/  @P1 VIADD R5, R23, 0xfff00000 ;  /* 0xfff0000017051836 */ /* 0x000fe20000000000 */
[----:B------:R-:W-:-:S03]  /*0b70*/  @P1 IADD3 R26, PT, PT, R26, 0x1, RZ ;  /* 0x000000011a1a1810 */ /* 0x000fc60007ffe0ff */
[----:B------:R-:W-:Y:S01]  /*0b80*/  @P1 IMAD.MOV.U32 R23, RZ, RZ, R5 ;  /* 0x000000ffff171224 */ /* 0x000fe200078e0005 */
[----:B------:R-:W-:-:S05]  /*0b90*/  LOP3.LUT R26, R26, 0x80000000, RZ, 0x3c, !PT ;  /* 0x800000001a1a7812 */ /* 0x000fca00078e3cff */
[C---:B------:R-:W-:Y:S02]  /*0ba0*/  DADD R24, R22.reuse, 1 ;  /* 0x3ff0000016187429 */ /* 0x040fe40000000000 */
[----:B------:R-:W-:-:S04]  /*0bb0*/  DADD R22, R22, -1 ;  /* 0xbff0000016167429 */ /* 0x000fc80000000000 */
[----:B------:R-:W0:Y:S02]  /*0bc0*/  MUFU.RCP64H R19, R25 ;  /* 0x0000001900137308 */ /* 0x000e240000001800 */
[----:B0-----:R-:W-:-:S08]  /*0bd0*/  DFMA R6, -R24, R18, 1 ;  /* 0x3ff000001806742b */ /* 0x001fd00000000112 */
[----:B------:R-:W-:-:S08]  /*0be0*/  DFMA R6, R6, R6, R6 ;  /* 0x000000060606722b */ /* 0x000fd00000000006 */
[----:B------:R-:W-:-:S08]  /*0bf0*/  DFMA R18, R18, R6, R18 ;  /* 0x000000061212722b */ /* 0x000fd00000000012 */
[----:B------:R-:W-:-:S08]  /*0c00*/  DMUL R16, R22, R18 ;  /* 0x0000001216107228 */ /* 0x000fd00000000000 */
[----:B------:R-:W-:-:S08]  /*0c10*/  DFMA R16, R22, R18, R16 ;  /* 0x000000121610722b */ /* 0x000fd00000000010 */
[----:B------:R-:W-:-:S08]  /*0c20*/  DMUL R6, R16, R16 ;  /* 0x0000001010067228 */ /* 0x000fd00000000000 */
[----:B------:R-:W-:Y:S01]  /*0c30*/  DFMA R8, R6, UR4, R8 ;  /* 0x0000000406087c2b */ /* 0x000fe20008000008 */
[----:B------:R-:W-:Y:S01]  /*0c40*/  UMOV UR4, 0x9f02676f ;  /* 0x9f02676f00047882 */ /* 0x000fe20000000000 */
[----:B------:R-:W-:-:S06]  /*0c50*/  UMOV UR5, 0x3ef3b266 ;  /* 0x3ef3b26600057882 */ /* 0x000fcc0000000000 */
[----:B------:R-:W-:Y:S01]  /*0c60*/  DFMA R24, R6, R8, UR4 ;  /* 0x0000000406187e2b */ /* 0x000fe20008000008 */
[----:B------:R-:W-:Y:S01]  /*0c70*/  UMOV UR4, 0xa9ab0956 ;  /* 0xa9ab095600047882 */ /* 0x000fe20000000000 */
[----:B------:R-:W-:Y:S01]  /*0c80*/  UMOV UR5, 0x3f1745cb ;  /* 0x3f1745cb00057882 */ /* 0x000fe20000000000 */
[----:B------:R-:W-:-:S05]  /*0c90*/  DADD R8, R22, -R16 ;  /* 0x0000000016087229 */ /* 0x000fca0000000810 */
[----:B------:R-:W-:Y:S01]  /*0ca0*/  DFMA R24, R6, R24, UR4 ;  /* 0x0000000406187e2b */ /* 0x000fe20008000018 */
[----:B------:R-:W-:Y:S01]  /*0cb0*/  UMOV UR4, 0x2d1b5154 ;  /* 0x2d1b515400047882 */ /* 0x000fe20000000000 */
[----:B------:R-:W-:Y:S01]  /*0cc0*/  UMOV UR5, 0x3f3c71c7 ;  /* 0x3f3c71c700057882 */ /* 0x000fe20000000000 */
[----:B------:R-:W-:-:S05]  /*0cd0*/  DADD R8, R8, R8 ;  /* 0x0000000008087229 */ /* 0x000fca0000000008 */
[----:B------:R-:W-:Y:S01]  /*0ce0*/  DFMA R24, R6, R24, UR4 ;  /* 0x0000000406187e2b */ /* 0x000fe20008000018 */
[----:B------:R-:W-:Y:S01]  /*0cf0*/  UMOV UR4, 0x923be72d ;  /* 0x923be72d00047882 */ /* 0x000fe20000000000 */
[----:B------:R-:W-:Y:S01]  /*0d00*/  UMOV UR5, 0x3f624924 ;  /* 0x3f62492400057882 */ /* 0x000fe20000000000 */
[----:B------:R-:W-:-:S05]  /*0d10*/  DFMA R8, R22, -R16, R8 ;  /* 0x800000101608722b */ /* 0x000fca0000000008 */
[----:B------:R-:W-:Y:S01]  /*0d20*/  DFMA R24, R6, R24, UR4 ;  /* 0x0000000406187e2b */ /* 0x000fe20008000018 */
[----:B------:R-:W-:Y:S01]  /*0d30*/  UMOV UR4, 0x9999a3c4 ;  /* 0x9999a3c400047882 */ /* 0x000fe20000000000 */
[----:B------:R-:W-:Y:S01]  /*0d40*/  UMOV UR5, 0x3f899999 ;  /* 0x3f89999900057882 */ /* 0x000fe20000000000 */
[----:B------:R-:W-:-:S05]  /*0d50*/  DMUL R8, R18, R8 ;  /* 0x0000000812087228 */ /* 0x000fca0000000000 */
        /* <DEDUP_REMOVED lines=18> */
[----:B------:R-:W-:-:S11]  /*0e80*/  DADD R18, R18, R6 ;  /* 0x0000000012127229 */ /* 0x000fd60000000006 */
.L_x_6:
[----:B------:R-:W-:Y:S05]  /*0e90*/  BSYNC.RECONVERGENT B0 ;  /* 0x0000000000007941 */ /* 0x000fea0003800200 */
.L_x_5:
[----:B------:R-:W0:Y:S01]  /*0ea0*/  I2F.F64.U32 R6, R4 ;  /* 0x0000000400067312 */ /* 0x000e220000201800 */
[----:B------:R-:W-:Y:S01]  /*0eb0*/  UMOV UR4, 0x9999999a ;  /* 0x9999999a00047882 */ /* 0x000fe20000000000 */
[----:B------:R-:W-:Y:S01]  /*0ec0*/  UMOV UR5, 0x3fb99999 ;  /* 0x3fb9999900057882 */ /* 0x000fe20000000000 */
[----:B------:R-:W-:Y:S01]  /*0ed0*/  ISETP.NE.AND P1, PT, R4, 0x3fff, PT ;  /* 0x00003fff0400780c */ /* 0x000fe20003f25270 */
[----:B------:R-:W-:Y:S01]  /*0ee0*/  DADD R10, R10, 2 ;  /* 0x400000000a0a7429 */ /* 0x000fe20000000000 */
[----:B------:R-:W-:Y:S01]  /*0ef0*/  VIADD R0, R0, 0x4 ;  /* 0x0000000400007836 */ /* 0x000fe20000000000 */
[----:B0-----:R-:W-:-:S08]  /*0f00*/  DFMA R6, R6, -UR4, R12 ;  /* 0x8000000406067c2b */ /* 0x001fd0000800000c */
[----:B------:R-:W-:-:S08]  /*0f10*/  DADD R6, R6, 1 ;  /* 0x3ff0000006067429 */ /* 0x000fd00000000000 */
[----:B------:R-:W-:Y:S01]  /*0f20*/  DFMA R20, R6, R18, R20 ;  /* 0x000000120614722b */ /* 0x000fe20000000014 */
[----:B------:R-:W-:Y:S10]  /*0f30*/  @P1 BRA `(.L_x_7) ;  /* 0xfffffff0007c1947 */ /* 0x000ff4000383ffff */
[----:B------:R0:W-:Y:S01]  /*0f40*/  STG.E.64 desc[UR6][R14.64], R20 ;  /* 0x000000140e007986 */ /* 0x0001e2000c101b06 */
[----:B------:R-:W-:Y:S05]  /*0f50*/  @!P0 BRA `(.L_x_8) ;  /* 0xfffffff000508947 */ /* 0x000fea000383ffff */
[----:B------:R-:W-:Y:S05]  /*0f60*/  EXIT ;  /* 0x000000000000794d */ /* 0x000fea0003800000 */
        .weak           $__internal_0_$__cuda_sm20_dsqrt_rn_f64_mediumpath_v1
        .type           $__internal_0_$__cuda_sm20_dsqrt_rn_f64_mediumpath_v1,@function
        .size           $__internal_0_$__cuda_sm20_dsqrt_rn_f64_mediumpath_v1,(.L_x_14 - $__internal_0_$__cuda_sm20_dsqrt_rn_f64_mediumpath_v1)
$__internal_0_$__cuda_sm20_dsqrt_rn_f64_mediumpath_v1:
[----:B------:R-:W-:Y:S01]  /*0f70*/  ISETP.GE.U32.AND P1, PT, R24, -0x3400000, PT ;  /* 0xfcc000001800780c */ /* 0x000fe20003f26070 */
[----:B------:R-:W-:-:S12]  /*0f80*/  BSSY.RECONVERGENT B0, `(.L_x_9) ;  /* 0x0000023000007945 */ /* 0x000fd80003800200 */
[----:B------:R-:W-:Y:S05]  /*0f90*/  @!P1 BRA `(.L_x_10) ;  /* 0x0000000000209947 */ /* 0x000fea0003800000 */
[----:B------:R-:W-:-:S10]  /*0fa0*/  DFMA.RM R6, R22, R6, R18 ;  /* 0x000000061606722b */ /* 0x000fd40000004012 */
[----:B------:R-:W-:-:S04]  /*0fb0*/  IADD3 R18, P1, PT, R6, 0x1, RZ ;  /* 0x0000000106127810 */ /* 0x000fc80007f3e0ff */
[----:B------:R-:W-:-:S06]  /*0fc0*/  IADD3.X R19, PT, PT, RZ, R7, RZ, P1, !PT ;  /* 0x00000007ff137210 */ /* 0x000fcc0000ffe4ff */
[----:B------:R-:W-:-:S08]  /*0fd0*/  DFMA.RP R8, -R6, R18, R8 ;  /* 0x000000120608722b */ /* 0x000fd00000008108 */
[----:B------:R-:W-:-:S06]  /*0fe0*/  DSETP.GT.AND P1, PT, R8, RZ, PT ;  /* 0x000000ff0800722a */ /* 0x000fcc0003f24000 */
[----:B------:R-:W-:Y:S02]  /*0ff0*/  FSEL R6, R18, R6, P1 ;  /* 0x0000000612067208 */ /* 0x000fe40000800000 */
[----:B------:R-:W-:Y:S01]  /*1000*/  FSEL R7, R19, R7, P1 ;  /* 0x0000000713077208 */ /* 0x000fe20000800000 */
[----:B------:R-:W-:Y:S06]  /*1010*/  BRA `(.L_x_11) ;  /* 0x0000000000647947 */ /* 0x000fec0003800000 */
.L_x_10:
[----:B------:R-:W-:-:S14]  /*1020*/  DSETP.NE.AND P1, PT, R8, RZ, PT ;  /* 0x000000ff0800722a */ /* 0x000fdc0003f25000 */
[----:B------:R-:W-:Y:S05]  /*1030*/  @!P1 BRA `(.L_x_12) ;  /* 0x0000000000589947 */ /* 0x000fea0003800000 */
[----:B------:R-:W-:-:S13]  /*1040*/  ISETP.GE.AND P1, PT, R9, RZ, PT ;  /* 0x000000ff0900720c */ /* 0x000fda0003f26270 */
[----:B------:R-:W-:Y:S02]  /*1050*/  @!P1 IMAD.MOV.U32 R6, RZ, RZ, 0x0 ;  /* 0x00000000ff069424 */ /* 0x000fe400078e00ff */
[----:B------:R-:W-:Y:S01]  /*1060*/  @!P1 IMAD.MOV.U32 R7, RZ, RZ, -0x80000 ;  /* 0xfff80000ff079424 */ /* 0x000fe200078e00ff */
[----:B------:R-:W-:Y:S06]  /*1070*/  @!P1 BRA `(.L_x_11) ;  /* 0x00000000004c9947 */ /* 0x000fec0003800000 */
[----:B------:R-:W-:-:S13]  /*1080*/  ISETP.GT.AND P1, PT, R9, 0x7fefffff, PT ;  /* 0x7fefffff0900780c */ /* 0x000fda0003f24270 */
[----:B------:R-:W-:Y:S05]  /*1090*/  @P1 BRA `(.L_x_12) ;  /* 0x0000000000401947 */ /* 0x000fea0003800000 */
[----:B------:R-:W-:Y:S01]  /*10a0*/  DMUL R22, R8, 8.11296384146066816958e+31 ;  /* 0x4690000008167828 */ /* 0x000fe20000000000 */
[----:B------:R-:W-:Y:S01]  /*10b0*/  MOV R6, RZ ;  /* 0x000000ff00067202 */ /* 0x000fe20000000f00 */
[----:B------:R-:W-:Y:S02]  /*10c0*/  IMAD.MOV.U32 R18, RZ, RZ, 0x0 ;  /* 0x00000000ff127424 */ /* 0x000fe400078e00ff */
[----:B------:R-:W-:Y:S02]  /*10d0*/  IMAD.MOV.U32 R19, RZ, RZ, 0x3fd80000 ;  /* 0x3fd80000ff137424 */ /* 0x000fe400078e00ff */
[----:B------:R-:W0:Y:S02]  /*10e0*/  MUFU.RSQ64H R7, R23 ;  /* 0x0000001700077308 */ /* 0x000e240000001c00 */
[----:B0-----:R-:W-:-:S08]  /*10f0*/  DMUL R8, R6, R6 ;  /* 0x0000000606087228 */ /* 0x001fd00000000000 */
[----:B------:R-:W-:-:S08]  /*1100*/  DFMA R8, R22, -R8, 1 ;  /* 0x3ff000001608742b */ /* 0x000fd00000000808 */
[----:B------:R-:W-:Y:S02]  /*1110*/  DFMA R18, R8, R18, 0.5 ;  /* 0x3fe000000812742b */ /* 0x000fe40000000012 */
[----:B------:R-:W-:-:S08]  /*1120*/  DMUL R8, R6, R8 ;  /* 0x0000000806087228 */ /* 0x000fd00000000000 */
[----:B------:R-:W-:-:S08]  /*1130*/  DFMA R8, R18, R8, R6 ;  /* 0x000000081208722b */ /* 0x000fd00000000006 */
[----:B------:R-:W-:Y:S02]  /*1140*/  DMUL R6, R22, R8 ;  /* 0x0000000816067228 */ /* 0x000fe40000000000 */
[----:B------:R-:W-:-:S06]  /*1150*/  IADD3 R9, PT, PT, R9, -0x100000, RZ ;  /* 0xfff0000009097810 */ /* 0x000fcc0007ffe0ff */
[----:B------:R-:W-:-:S08]  /*1160*/  DFMA R18, R6, -R6, R22 ;  /* 0x800000060612722b */ /* 0x000fd00000000016 */
[----:B------:R-:W-:-:S10]  /*1170*/  DFMA R6, R8, R18, R6 ;  /* 0x000000120806722b */ /* 0x000fd40000000006 */
[----:B------:R-:W-:Y:S01]  /*1180*/  VIADD R7, R7, 0xfcb00000 ;  /* 0xfcb0000007077836 */ /* 0x000fe20000000000 */
[----:B------:R-:W-:Y:S06]  /*1190*/  BRA `(.L_x_11) ;  /* 0x0000000000047947 */ /* 0x000fec0003800000 */
.L_x_12:
[----:B------:R-:W-:-:S11]  /*11a0*/  DADD R6, R8, R8 ;  /* 0x0000000008067229 */ /* 0x000fd60000000008 */
.L_x_11:
[----:B------:R-:W-:Y:S05]  /*11b0*/  BSYNC.RECONVERGENT B0 ;  /* 0x0000000000007941 */ /* 0x000fea0003800200 */
.L_x_9:
[----:B------:R-:W-:Y:S01]  /*11c0*/  IMAD.MOV.U32 R17, RZ, RZ, 0x0 ;  /* 0x00000000ff117424 */ /* 0x000fe200078e00ff */
[----:B------:R-:W-:Y:S01]  /*11d0*/  MOV R27, R7 ;  /* 0x00000007001b7202 */ /* 0x000fe20000000f00 */
[----:B------:R-:W-:Y:S02]  /*11e0*/  IMAD.MOV.U32 R26, RZ, RZ, R6 ;  /* 0x000000ffff1a7224 */ /* 0x000fe400078e0006 */
[----:B------:R-:W-:Y:S05]  /*11f0*/  RET.REL.NODEC R16 `(_Z4calcPd) ;  /* 0xffffffec10807950 */ /* 0x000fea0003c3ffff */
.L_x_13:
[----:B------:R-:W-:-:S00]  /*1200*/  BRA `(.L_x_13) ;  /* 0xfffffffc00fc7947 */ /* 0x000fc0000383ffff */
[----:B------:R-:W-:-:S00]  /*1210*/  NOP ;  /* 0x0000000000007918 */ /* 0x000fc00000000000 */
        /* <DEDUP_REMOVED lines=14> */
.L_x_14:


//--------------------- .nv.shared.reserved.0     --------------------------
	.section	.nv.shared.reserved.0,"aw",@nobits
	.weak		__nv_reservedSMEM_offset_0_alias
	.size		__nv_reservedSMEM_offset_0_alias, 0, 64
	.other		__nv_reservedSMEM_offset_0_alias,@"STO_CUDA_RESERVED_SHARED STV_DEFAULT"
__nv_reservedSMEM_offset_0_alias:
	.zero		0
	.zero		64


//--------------------- .nv.constant0._Z4calcPd   --------------------------
	.section	.nv.constant0._Z4calcPd,"a",@progbits
	.sectionflags	@""
	.align	4
.nv.constant0._Z4calcPd:
	.zero		904


//--------------------- SYMBOLS --------------------------

	.type		.nv.reservedSmem.offset0,@object
	.size		.nv.reservedSmem.offset0,0x4
